//
// Generated by NVIDIA NVVM Compiler
//
// Compiler Build ID: CL-36424714
// Cuda compilation tools, release 13.0, V13.0.88
// Based on NVVM 20.0.0
//

.version 9.0
.target sm_100
.address_size 64

	// .globl	_Z8deci_octPiS_i

.visible .entry _Z8deci_octPiS_i(
	.param .u64 .ptr .align 1 _Z8deci_octPiS_i_param_0,
	.param .u64 .ptr .align 1 _Z8deci_octPiS_i_param_1,
	.param .u32 _Z8deci_octPiS_i_param_2
)
{
	.reg .pred 	%p<4>;
	.reg .b32 	%r<19>;
	.reg .b64 	%rd<9>;

	ld.param.u64 	%rd1, [_Z8deci_octPiS_i_param_0];
	ld.param.u64 	%rd2, [_Z8deci_octPiS_i_param_1];
	ld.param.u32 	%r10, [_Z8deci_octPiS_i_param_2];
	mov.u32 	%r1, %tid.x;
	setp.ge.s32 	%p1, %r1, %r10;
	@%p1 bra 	$L__BB0_5;
	cvta.to.global.u64 	%rd3, %rd1;
	mul.wide.u32 	%rd4, %r1, 4;
	add.s64 	%rd5, %rd3, %rd4;
	ld.global.u32 	%r17, [%rd5];
	setp.lt.s32 	%p2, %r17, 1;
	mov.b32 	%r18, 0;
	@%p2 bra 	$L__BB0_4;
	mov.b32 	%r18, 0;
	mov.b32 	%r15, 1;
$L__BB0_3:
	and.b32  	%r14, %r17, 7;
	mad.lo.s32 	%r18, %r15, %r14, %r18;
	mul.lo.s32 	%r15, %r15, 10;
	shr.u32 	%r8, %r17, 3;
	setp.gt.u32 	%p3, %r17, 7;
	mov.u32 	%r17, %r8;
	@%p3 bra 	$L__BB0_3;
$L__BB0_4:
	cvta.to.global.u64 	%rd6, %rd2;
	add.s64 	%rd8, %rd6, %rd4;
	st.global.u32 	[%rd8], %r18;
$L__BB0_5:
	ret;

}


// ===== COMPILED SASS (sm_100) =====

	.target	sm_100

	.elftype	@"ET_EXEC"


//--------------------- .note.nv.tkinfo           --------------------------
	.section	.note.nv.tkinfo,"",@"SHT_NOTE"
	.sectionflags	@"SHF_NOTE_NV_TKINFO"
	.tkinfo
        /*0018*/ 	.word	0x00000002
        /*0030*/ 	.string	""
        /*0030*/ 	.string	"ptxas"
        /*0030*/ 	.string	"Cuda compilation tools, release 13.0, V13.0.88"
        /*0030*/ 	.string	"Build cuda_13.0.r13.0/compiler.36424714_0"
        /*0030*/ 	.string	"-arch sm_100 -m 64 "



//--------------------- .note.nv.cuinfo           --------------------------
	.section	.note.nv.cuinfo,"",@"SHT_NOTE"
	.sectionflags	@"SHF_NOTE_NV_CUINFO"
        /*0018*/ 	.short	0x0002
        /*001a*/ 	.short	0x0064
        /*001c*/ 	.short	0x0082
	.zero		2


//--------------------- .nv.info                  --------------------------
	.section	.nv.info,"",@"SHT_CUDA_INFO"
	.align	4


	//----- nvinfo : EIATTR_REGCOUNT
	.align		4
        /*0000*/ 	.byte	0x04, 0x2f
        /*0002*/ 	.short	(.L_1 - .L_0)
	.align		4
.L_0:
        /*0004*/ 	.word	index@(_Z8deci_octPiS_i)
        /*0008*/ 	.word	0x0000000a


	//----- nvinfo : EIATTR_FRAME_SIZE
	.align		4
.L_1:
        /*000c*/ 	.byte	0x04, 0x11
        /*000e*/ 	.short	(.L_3 - .L_2)
	.align		4
.L_2:
        /*0010*/ 	.word	index@(_Z8deci_octPiS_i)
        /*0014*/ 	.word	0x00000000


	//----- nvinfo : EIATTR_MIN_STACK_SIZE
	.align		4
.L_3:
        /*0018*/ 	.byte	0x04, 0x12
        /*001a*/ 	.short	(.L_5 - .L_4)
	.align		4
.L_4:
        /*001c*/ 	.word	index@(_Z8deci_octPiS_i)
        /*0020*/ 	.word	0x00000000
.L_5:


//--------------------- .nv.compat                --------------------------
	.section	.nv.compat,"",@"SHT_CUDA_COMPAT_INFO"
	.align	4
        /*0000*/ 	.byte	0x02, 0x09, 0x00, 0x00, 0x02, 0x02, 0x01, 0x00, 0x02, 0x05, 0x05, 0x00, 0x03, 0x07, 0x01, 0x01
        /*0010*/ 	.byte	0x02, 0x03, 0x00, 0x00, 0x02, 0x06, 0x01, 0x00, 0x04, 0x0b, 0x08, 0x00, 0x09, 0x00, 0x00, 0x00
        /*0020*/ 	.byte	0x00, 0x00, 0x00, 0x00


//--------------------- .nv.info._Z8deci_octPiS_i --------------------------
	.section	.nv.info._Z8deci_octPiS_i,"",@"SHT_CUDA_INFO"
	.sectionflags	@""
	.align	4


	//----- nvinfo : EIATTR_CUDA_API_VERSION
	.align		4
        /*0000*/ 	.byte	0x04, 0x37
        /*0002*/ 	.short	(.L_7 - .L_6)
.L_6:
        /*0004*/ 	.word	0x00000082


	//----- nvinfo : EIATTR_KPARAM_INFO
	.align		4
.L_7:
        /*0008*/ 	.byte	0x04, 0x17
        /*000a*/ 	.short	(.L_9 - .L_8)
.L_8:
        /*000c*/ 	.word	0x00000000
        /*0010*/ 	.short	0x0002
        /*0012*/ 	.short	0x0010
        /*0014*/ 	.byte	0x00, 0xf0, 0x11, 0x00


	//----- nvinfo : EIATTR_KPARAM_INFO
	.align		4
.L_9:
        /*0018*/ 	.byte	0x04, 0x17
        /*001a*/ 	.short	(.L_11 - .L_10)
.L_10:
        /*001c*/ 	.word	0x00000000
        /*0020*/ 	.short	0x0001
        /*0022*/ 	.short	0x0008
        /*0024*/ 	.byte	0x00, 0xf5, 0x21, 0x00


	//----- nvinfo : EIATTR_KPARAM_INFO
	.align		4
.L_11:
        /*0028*/ 	.byte	0x04, 0x17
        /*002a*/ 	.short	(.L_13 - .L_12)
.L_12:
        /*002c*/ 	.word	0x00000000
        /*0030*/ 	.short	0x0000
        /*0032*/ 	.short	0x0000
        /*0034*/ 	.byte	0x00, 0xf5, 0x21, 0x00


	//----- nvinfo : EIATTR_SPARSE_MMA_MASK
	.align		4
.L_13:
        /*0038*/ 	.byte	0x03, 0x50
        /*003a*/ 	.short	0x0000


	//----- nvinfo : EIATTR_MAXREG_COUNT
	.align		4
        /*003c*/ 	.byte	0x03, 0x1b
        /*003e*/ 	.short	0x00ff


	//----- nvinfo : EIATTR_MERCURY_ISA_VERSION
	.align		4
        /*0040*/ 	.byte	0x03, 0x5f
        /*0042*/ 	.short	0x0101


	//----- nvinfo : EIATTR_VRC_CTA_INIT_COUNT
	.align		4
        /*0044*/ 	.byte	0x02, 0x4a
	.zero		1
	.zero		1


	//----- nvinfo : EIATTR_EXIT_INSTR_OFFSETS
	.align		4
        /*0048*/ 	.byte	0x04, 0x1c
        /*004a*/ 	.short	(.L_15 - .L_14)


	//   ....[0]....
.L_14:
        /*004c*/ 	.word	0x00000040


	//   ....[1]....
        /*0050*/ 	.word	0x00000190


	//----- nvinfo : EIATTR_CRS_STACK_SIZE
	.align		4
.L_15:
        /*0054*/ 	.byte	0x04, 0x1e
        /*0056*/ 	.short	(.L_17 - .L_16)
.L_16:
        /*0058*/ 	.word	0x00000000


	//----- nvinfo : EIATTR_CBANK_PARAM_SIZE
	.align		4
.L_17:
        /*005c*/ 	.byte	0x03, 0x19
        /*005e*/ 	.short	0x0014


	//----- nvinfo : EIATTR_PARAM_CBANK
	.align		4
        /*0060*/ 	.byte	0x04, 0x0a
        /*0062*/ 	.short	(.L_19 - .L_18)
	.align		4
.L_18:
        /*0064*/ 	.word	index@(.nv.constant0._Z8deci_octPiS_i)
        /*0068*/ 	.short	0x0380
        /*006a*/ 	.short	0x0014


	//----- nvinfo : EIATTR_SW_WAR
	.align		4
.L_19:
        /*006c*/ 	.byte	0x04, 0x36
        /*006e*/ 	.short	(.L_21 - .L_20)
.L_20:
        /*0070*/ 	.word	0x00000008
.L_21:


//--------------------- .nv.callgraph             --------------------------
	.section	.nv.callgraph,"",@"SHT_CUDA_CALLGRAPH"
	.align	4
	.sectionentsize	8
	.align		4
        /*0000*/ 	.word	0x00000000
	.align		4
        /*0004*/ 	.word	0xffffffff
	.align		4
        /*0008*/ 	.word	0x00000000
	.align		4
        /*000c*/ 	.word	0xfffffffe
	.align		4
        /*0010*/ 	.word	0x00000000
	.align		4
        /*0014*/ 	.word	0xfffffffd
	.align		4
        /*0018*/ 	.word	0x00000000
	.align		4
        /*001c*/ 	.word	0xfffffffc


//--------------------- .text._Z8deci_octPiS_i    --------------------------
	.section	.text._Z8deci_octPiS_i,"ax",@progbits
	.align	128
        .global         _Z8deci_octPiS_i
        .type           _Z8deci_octPiS_i,@function
        .size           _Z8deci_octPiS_i,(.L_x_4 - _Z8deci_octPiS_i)
        .other          _Z8deci_octPiS_i,@"STO_CUDA_ENTRY STV_DEFAULT"
_Z8deci_octPiS_i:
.text._Z8deci_octPiS_i:
[----:B------:R-:W-:Y:S01]  /*0000*/  LDC R1, c[0x0][0x37c] ;  /* 0x0000df00ff017b82 */ /* 0x000fe20000000800 */
[----:B------:R-:W0:Y:S01]  /*0010*/  S2R R7, SR_TID.X ;  /* 0x0000000000077919 */ /* 0x000e220000002100 */
[----:B------:R-:W0:Y:S02]  /*0020*/  LDCU UR4, c[0x0][0x390] ;  /* 0x00007200ff0477ac */ /* 0x000e240008000800 */
[----:B0-----:R-:W-:-:S13]  /*0030*/  ISETP.GE.AND P0, PT, R7, UR4, PT ;  /* 0x0000000407007c0c */ /* 0x001fda000bf06270 */
[----:B------:R-:W-:Y:S05]  /*0040*/  @P0 EXIT ;  /* 0x000000000000094d */ /* 0x000fea0003800000 */
[----:B------:R-:W0:Y:S01]  /*0050*/  LDC.64 R2, c[0x0][0x380] ;  /* 0x0000e000ff027b82 */ /* 0x000e220000000a00 */
[----:B------:R-:W1:Y:S07]  /*0060*/  LDCU.64 UR4, c[0x0][0x358] ;  /* 0x00006b00ff0477ac */ /* 0x000e6e0008000a00 */
[----:B------:R-:W2:Y:S01]  /*0070*/  LDC.64 R4, c[0x0][0x388] ;  /* 0x0000e200ff047b82 */ /* 0x000ea20000000a00 */
[----:B0-----:R-:W-:-:S06]  /*0080*/  IMAD.WIDE.U32 R2, R7, 0x4, R2 ;  /* 0x0000000407027825 */ /* 0x001fcc00078e0002 */
[----:B-1----:R-:W3:Y:S01]  /*0090*/  LDG.E R2, desc[UR4][R2.64] ;  /* 0x0000000402027981 */ /* 0x002ee2000c1e1900 */
[----:B------:R-:W-:Y:S01]  /*00a0*/  BSSY.RECONVERGENT B0, `(.L_x_0) ;  /* 0x000000d000007945 */ /* 0x000fe20003800200 */
[----:B--2---:R-:W-:-:S04]  /*00b0*/  IMAD.WIDE.U32 R4, R7, 0x4, R4 ;  /* 0x0000000407047825 */ /* 0x004fc800078e0004 */
[----:B------:R-:W-:Y:S01]  /*00c0*/  IMAD.MOV.U32 R7, RZ, RZ, RZ ;  /* 0x000000ffff077224 */ /* 0x000fe200078e00ff */
[----:B---3--:R-:W-:-:S13]  /*00d0*/  ISETP.GE.AND P0, PT, R2, 0x1, PT ;  /* 0x000000010200780c */ /* 0x008fda0003f06270 */
[----:B------:R-:W-:Y:S05]  /*00e0*/  @!P0 BRA `(.L_x_1) ;  /* 0x0000000000208947 */ /* 0x000fea0003800000 */
[----:B------:R-:W-:Y:S02]  /*00f0*/  HFMA2 R7, -RZ, RZ, 0, 0 ;  /* 0x00000000ff077431 */ /* 0x000fe400000001ff */
[----:B------:R-:W-:-:S07]  /*0100*/  IMAD.MOV.U32 R0, RZ, RZ, 0x1 ;  /* 0x00000001ff007424 */ /* 0x000fce00078e00ff */
.L_x_2:
[C---:B------:R-:W-:Y:S02]  /*0110*/  ISETP.GT.U32.AND P0, PT, R2.reuse, 0x7, PT ;  /* 0x000000070200780c */ /* 0x040fe40003f04070 */
[----:B------:R-:W-:Y:S02]  /*0120*/  LOP3.LUT R3, R2, 0x7, RZ, 0xc0, !PT ;  /* 0x0000000702037812 */ /* 0x000fe400078ec0ff */
[----:B------:R-:W-:-:S03]  /*0130*/  SHF.R.U32.HI R2, RZ, 0x3, R2 ;  /* 0x00000003ff027819 */ /* 0x000fc60000011602 */
[----:B------:R-:W-:Y:S02]  /*0140*/  IMAD R7, R3, R0, R7 ;  /* 0x0000000003077224 */ /* 0x000fe400078e0207 */
[----:B------:R-:W-:-:S04]  /*0150*/  IMAD R0, R0, 0xa, RZ ;  /* 0x0000000a00007824 */ /* 0x000fc800078e02ff */
[----:B------:R-:W-:Y:S05]  /*0160*/  @P0 BRA `(.L_x_2) ;  /* 0xfffffffc00e80947 */ /* 0x000fea000383ffff */
.L_x_1:
[----:B------:R-:W-:Y:S05]  /*0170*/  BSYNC.RECONVERGENT B0 ;  /* 0x0000000000007941 */ /* 0x000fea0003800200 */
.L_x_0:
[----:B------:R-:W-:Y:S01]  /*0180*/  STG.E desc[UR4][R4.64], R7 ;  /* 0x0000000704007986 */ /* 0x000fe2000c101904 */
[----:B------:R-:W-:Y:S05]  /*0190*/  EXIT ;  /* 0x000000000000794d */ /* 0x000fea0003800000 */
.L_x_3:
[----:B------:R-:W-:-:S00]  /*01a0*/  BRA `(.L_x_3) ;  /* 0xfffffffc00fc7947 */ /* 0x000fc0000383ffff */
[----:B------:R-:W-:-:S00]  /*01b0*/  NOP ;  /* 0x0000000000007918 */ /* 0x000fc00000000000 */
        /* <DEDUP_REMOVED lines=12> */
.L_x_4:


//--------------------- .nv.shared.reserved.0     --------------------------
	.section	.nv.shared.reserved.0,"aw",@nobits
	.weak		__nv_reservedSMEM_offset_0_alias
	.size		__nv_reservedSMEM_offset_0_alias, 0, 64
	.other		__nv_reservedSMEM_offset_0_alias,@"STO_CUDA_RESERVED_SHARED STV_DEFAULT"
__nv_reservedSMEM_offset_0_alias:
	.zero		0
	.zero		64


//--------------------- .nv.constant0._Z8deci_octPiS_i --------------------------
	.section	.nv.constant0._Z8deci_octPiS_i,"a",@progbits
	.sectionflags	@""
	.align	4
.nv.constant0._Z8deci_octPiS_i:
	.zero		916


//--------------------- SYMBOLS --------------------------

	.type		.nv.reservedSmem.offset0,@object
	.size		.nv.reservedSmem.offset0,0x4
